	.headerflags	@"EF_CUDA_TEXMODE_UNIFIED EF_CUDA_64BIT_ADDRESS EF_CUDA_ACCELERATORS EF_CUDA_SM90 EF_CUDA_VIRTUAL_SM(EF_CUDA_SM90)"
	.elftype	@"ET_EXEC"


//--------------------- .nv.info                  --------------------------
	.section	.nv.info,"",@"SHT_CUDA_INFO"
	.align	4


	//----- nvinfo : EIATTR_REGCOUNT
	.align		4
        /*0000*/ 	.byte	0x04, 0x2f
        /*0002*/ 	.short	(.L_3 - .L_2)
	.align		4
.L_2:
        /*0004*/ 	.word	index@(triton_poi_fused__native_batch_norm_legit_no_training__prelu_kernel_add_10)
        /*0008*/ 	.word	0x0000001e


	//----- nvinfo : EIATTR_MIN_STACK_SIZE
	.align		4
.L_3:
        /*000c*/ 	.byte	0x04, 0x12
        /*000e*/ 	.short	(.L_5 - .L_4)
	.align		4
.L_4:
        /*0010*/ 	.word	index@(triton_poi_fused__native_batch_norm_legit_no_training__prelu_kernel_add_10)
        /*0014*/ 	.word	0x00000000


	//----- nvinfo : EIATTR_FRAME_SIZE
	.align		4
.L_5:
        /*0018*/ 	.byte	0x04, 0x11
        /*001a*/ 	.short	(.L_7 - .L_6)
	.align		4
.L_6:
        /*001c*/ 	.word	index@(triton_poi_fused__native_batch_norm_legit_no_training__prelu_kernel_add_10)
        /*0020*/ 	.word	0x00000000


	//----- nvinfo : EIATTR_MIN_STACK_SIZE
	.align		4
.L_7:
        /*0024*/ 	.byte	0x04, 0x12
        /*0026*/ 	.short	(.L_9 - .L_8)
	.align		4
.L_8:
        /*0028*/ 	.word	index@(triton_poi_fused__native_batch_norm_legit_no_training__prelu_kernel_add_10)
        /*002c*/ 	.word	0x00000000
.L_9:


//--------------------- .nv.info.triton_poi_fused__native_batch_norm_legit_no_training__prelu_kernel_add_10 --------------------------
	.section	.nv.info.triton_poi_fused__native_batch_norm_legit_no_training__prelu_kernel_add_10,"",@"SHT_CUDA_INFO"
	.sectionflags	@""
	.align	4


	//----- nvinfo : EIATTR_CUDA_API_VERSION
	.align		4
        /*0000*/ 	.byte	0x04, 0x37
        /*0002*/ 	.short	(.L_11 - .L_10)
.L_10:
        /*0004*/ 	.word	0x0000007c


	//----- nvinfo : EIATTR_KPARAM_INFO
	.align		4
.L_11:
        /*0008*/ 	.byte	0x04, 0x17
        /*000a*/ 	.short	(.L_13 - .L_12)
.L_12:
        /*000c*/ 	.word	0x00000000
        /*0010*/ 	.short	0x000f
        /*0012*/ 	.short	0x0078
        /*0014*/ 	.byte	0x00, 0xf0, 0x11, 0x00


	//----- nvinfo : EIATTR_KPARAM_INFO
	.align		4
.L_13:
        /*0018*/ 	.byte	0x04, 0x17
        /*001a*/ 	.short	(.L_15 - .L_14)
.L_14:
        /*001c*/ 	.word	0x00000000
        /*0020*/ 	.short	0x000e
        /*0022*/ 	.short	0x0070
        /*0024*/ 	.byte	0x00, 0xf4, 0x21, 0x00


	//----- nvinfo : EIATTR_KPARAM_INFO
	.align		4
.L_15:
        /*0028*/ 	.byte	0x04, 0x17
        /*002a*/ 	.short	(.L_17 - .L_16)
.L_16:
        /*002c*/ 	.word	0x00000000
        /*0030*/ 	.short	0x000d
        /*0032*/ 	.short	0x0068
        /*0034*/ 	.byte	0x00, 0xf4, 0x21, 0x00


	//----- nvinfo : EIATTR_KPARAM_INFO
	.align		4
.L_17:
        /*0038*/ 	.byte	0x04, 0x17
        /*003a*/ 	.short	(.L_19 - .L_18)
.L_18:
        /*003c*/ 	.word	0x00000000
        /*0040*/ 	.short	0x000c
        /*0042*/ 	.short	0x0060
        /*0044*/ 	.byte	0x00, 0xf4, 0x21, 0x00


	//----- nvinfo : EIATTR_KPARAM_INFO
	.align		4
.L_19:
        /*0048*/ 	.byte	0x04, 0x17
        /*004a*/ 	.short	(.L_21 - .L_20)
.L_20:
        /*004c*/ 	.word	0x00000000
        /*0050*/ 	.short	0x000b
        /*0052*/ 	.short	0x0058
        /*0054*/ 	.byte	0x00, 0xf4, 0x21, 0x00


	//----- nvinfo : EIATTR_KPARAM_INFO
	.align		4
.L_21:
        /*0058*/ 	.byte	0x04, 0x17
        /*005a*/ 	.short	(.L_23 - .L_22)
.L_22:
        /*005c*/ 	.word	0x00000000
        /*0060*/ 	.short	0x000a
        /*0062*/ 	.short	0x0050
        /*0064*/ 	.byte	0x00, 0xf4, 0x21, 0x00


	//----- nvinfo : EIATTR_KPARAM_INFO
	.align		4
.L_23:
        /*0068*/ 	.byte	0x04, 0x17
        /*006a*/ 	.short	(.L_25 - .L_24)
.L_24:
        /*006c*/ 	.word	0x00000000
        /*0070*/ 	.short	0x0009
        /*0072*/ 	.short	0x0048
        /*0074*/ 	.byte	0x00, 0xf4, 0x21, 0x00


	//----- nvinfo : EIATTR_KPARAM_INFO
	.align		4
.L_25:
        /*0078*/ 	.byte	0x04, 0x17
        /*007a*/ 	.short	(.L_27 - .L_26)
.L_26:
        /*007c*/ 	.word	0x00000000
        /*0080*/ 	.short	0x0008
        /*0082*/ 	.short	0x0040
        /*0084*/ 	.byte	0x00, 0xf4, 0x21, 0x00


	//----- nvinfo : EIATTR_KPARAM_INFO
	.align		4
.L_27:
        /*0088*/ 	.byte	0x04, 0x17
        /*008a*/ 	.short	(.L_29 - .L_28)
.L_28:
        /*008c*/ 	.word	0x00000000
        /*0090*/ 	.short	0x0007
        /*0092*/ 	.short	0x0038
        /*0094*/ 	.byte	0x00, 0xf4, 0x21, 0x00


	//----- nvinfo : EIATTR_KPARAM_INFO
	.align		4
.L_29:
        /*0098*/ 	.byte	0x04, 0x17
        /*009a*/ 	.short	(.L_31 - .L_30)
.L_30:
        /*009c*/ 	.word	0x00000000
        /*00a0*/ 	.short	0x0006
        /*00a2*/ 	.short	0x0030
        /*00a4*/ 	.byte	0x00, 0xf4, 0x21, 0x00


	//----- nvinfo : EIATTR_KPARAM_INFO
	.align		4
.L_31:
        /*00a8*/ 	.byte	0x04, 0x17
        /*00aa*/ 	.short	(.L_33 - .L_32)
.L_32:
        /*00ac*/ 	.word	0x00000000
        /*00b0*/ 	.short	0x0005
        /*00b2*/ 	.short	0x0028
        /*00b4*/ 	.byte	0x00, 0xf4, 0x21, 0x00


	//----- nvinfo : EIATTR_KPARAM_INFO
	.align		4
.L_33:
        /*00b8*/ 	.byte	0x04, 0x17
        /*00ba*/ 	.short	(.L_35 - .L_34)
.L_34:
        /*00bc*/ 	.word	0x00000000
        /*00c0*/ 	.short	0x0004
        /*00c2*/ 	.short	0x0020
        /*00c4*/ 	.byte	0x00, 0xf4, 0x21, 0x00


	//----- nvinfo : EIATTR_KPARAM_INFO
	.align		4
.L_35:
        /*00c8*/ 	.byte	0x04, 0x17
        /*00ca*/ 	.short	(.L_37 - .L_36)
.L_36:
        /*00cc*/ 	.word	0x00000000
        /*00d0*/ 	.short	0x0003
        /*00d2*/ 	.short	0x0018
        /*00d4*/ 	.byte	0x00, 0xf4, 0x21, 0x00


	//----- nvinfo : EIATTR_KPARAM_INFO
	.align		4
.L_37:
        /*00d8*/ 	.byte	0x04, 0x17
        /*00da*/ 	.short	(.L_39 - .L_38)
.L_38:
        /*00dc*/ 	.word	0x00000000
        /*00e0*/ 	.short	0x0002
        /*00e2*/ 	.short	0x0010
        /*00e4*/ 	.byte	0x00, 0xf4, 0x21, 0x00


	//----- nvinfo : EIATTR_KPARAM_INFO
	.align		4
.L_39:
        /*00e8*/ 	.byte	0x04, 0x17
        /*00ea*/ 	.short	(.L_41 - .L_40)
.L_40:
        /*00ec*/ 	.word	0x00000000
        /*00f0*/ 	.short	0x0001
        /*00f2*/ 	.short	0x0008
        /*00f4*/ 	.byte	0x00, 0xf4, 0x21, 0x00


	//----- nvinfo : EIATTR_KPARAM_INFO
	.align		4
.L_41:
        /*00f8*/ 	.byte	0x04, 0x17
        /*00fa*/ 	.short	(.L_43 - .L_42)
.L_42:
        /*00fc*/ 	.word	0x00000000
        /*0100*/ 	.short	0x0000
        /*0102*/ 	.short	0x0000
        /*0104*/ 	.byte	0x00, 0xf4, 0x21, 0x00


	//----- nvinfo : EIATTR_SPARSE_MMA_MASK
	.align		4
.L_43:
        /*0108*/ 	.byte	0x03, 0x50
        /*010a*/ 	.short	0x0000


	//----- nvinfo : EIATTR_MAXREG_COUNT
	.align		4
        /*010c*/ 	.byte	0x03, 0x1b
        /*010e*/ 	.short	0x00ff


	//----- nvinfo : EIATTR_EXIT_INSTR_OFFSETS
	.align		4
        /*0110*/ 	.byte	0x04, 0x1c
        /*0112*/ 	.short	(.L_45 - .L_44)


	//   ....[0]....
.L_44:
        /*0114*/ 	.word	0x000006b0


	//----- nvinfo : EIATTR_REQNTID
	.align		4
.L_45:
        /*0118*/ 	.byte	0x04, 0x10
        /*011a*/ 	.short	(.L_47 - .L_46)
.L_46:
        /*011c*/ 	.word	0x00000080
        /*0120*/ 	.word	0x00000001
        /*0124*/ 	.word	0x00000001


	//----- nvinfo : EIATTR_CBANK_PARAM_SIZE
	.align		4
.L_47:
        /*0128*/ 	.byte	0x03, 0x19
        /*012a*/ 	.short	0x007c


	//----- nvinfo : EIATTR_PARAM_CBANK
	.align		4
        /*012c*/ 	.byte	0x04, 0x0a
        /*012e*/ 	.short	(.L_49 - .L_48)
	.align		4
.L_48:
        /*0130*/ 	.word	index@(.nv.constant0.triton_poi_fused__native_batch_norm_legit_no_training__prelu_kernel_add_10)
        /*0134*/ 	.short	0x0210
        /*0136*/ 	.short	0x007c


	//----- nvinfo : EIATTR_SW_WAR
	.align		4
.L_49:
        /*0138*/ 	.byte	0x04, 0x36
        /*013a*/ 	.short	(.L_51 - .L_50)
.L_50:
        /*013c*/ 	.word	0x00000008
.L_51:


//--------------------- .nv.callgraph             --------------------------
	.section	.nv.callgraph,"",@"SHT_CUDA_CALLGRAPH"
	.align	4
	.sectionentsize	8
	.align		4
        /*0000*/ 	.word	0x00000000
	.align		4
        /*0004*/ 	.word	0xffffffff
	.align		4
        /*0008*/ 	.word	0x00000000
	.align		4
        /*000c*/ 	.word	0xfffffffe
	.align		4
        /*0010*/ 	.word	0x00000000
	.align		4
        /*0014*/ 	.word	0xfffffffd
	.align		4
        /*0018*/ 	.word	0x00000000
	.align		4
        /*001c*/ 	.word	0xfffffffc


//--------------------- .nv.constant4             --------------------------
	.section	.nv.constant4,"a",@progbits
	.align	8
	.align		8
.nv.constant4:
        /*0000*/ 	.dword	_$_str
	.align		8
        /*0008*/ 	.dword	_$_str_$_2


//--------------------- .text.triton_poi_fused__native_batch_norm_legit_no_training__prelu_kernel_add_10 --------------------------
	.section	.text.triton_poi_fused__native_batch_norm_legit_no_training__prelu_kernel_add_10,"ax",@progbits
	.align	128
        .global         triton_poi_fused__native_batch_norm_legit_no_training__prelu_kernel_add_10
        .type           triton_poi_fused__native_batch_norm_legit_no_training__prelu_kernel_add_10,@function
        .size           triton_poi_fused__native_batch_norm_legit_no_training__prelu_kernel_add_10,(.L_x_1 - triton_poi_fused__native_batch_norm_legit_no_training__prelu_kernel_add_10)
        .other          triton_poi_fused__native_batch_norm_legit_no_training__prelu_kernel_add_10,@"STO_CUDA_ENTRY STV_DEFAULT"
triton_poi_fused__native_batch_norm_legit_no_training__prelu_kernel_add_10:
.text.triton_poi_fused__native_batch_norm_legit_no_training__prelu_kernel_add_10:
[----:B------:R-:W-:Y:S01]  /*0000*/  LDC R1, c[0x0][0x28] ;  /* 0x00000a00ff017b82 */ /* 0x000fe20000000800 */
[----:B------:R-:W1:Y:S07]  /*0010*/  S2R R0, SR_TID.X ;  /* 0x0000000000007919 */ /* 0x000e6e0000002100 */
[----:B------:R-:W2:Y:S01]  /*0020*/  LDC.64 R24, c[0x0][0x248] ;  /* 0x00009200ff187b82 */ /* 0x000ea20000000a00 */
[----:B------:R-:W-:Y:S01]  /*0030*/  ULDC.64 UR4, c[0x0][0x208] ;  /* 0x0000820000047ab9 */ /* 0x000fe20000000a00 */
[----:B------:R-:W3:Y:S06]  /*0040*/  S2R R21, SR_CTAID.X ;  /* 0x0000000000157919 */ /* 0x000eec0000002500 */
[----:B------:R-:W4:Y:S08]  /*0050*/  LDC.64 R4, c[0x0][0x220] ;  /* 0x00008800ff047b82 */ /* 0x000f300000000a00 */
[----:B------:R-:W5:Y:S08]  /*0060*/  LDC.64 R16, c[0x0][0x218] ;  /* 0x00008600ff107b82 */ /* 0x000f700000000a00 */
[----:B------:R-:W2:Y:S01]  /*0070*/  LDC.64 R18, c[0x0][0x210] ;  /* 0x00008400ff127b82 */ /* 0x000ea20000000a00 */
[----:B-1----:R-:W-:-:S07]  /*0080*/  SHF.L.U32 R0, R0, 0x1, RZ ;  /* 0x0000000100007819 */ /* 0x002fce00000006ff */
[----:B------:R-:W1:Y:S01]  /*0090*/  LDC.64 R26, c[0x0][0x240] ;  /* 0x00009000ff1a7b82 */ /* 0x000e620000000a00 */
[----:B---3--:R-:W-:Y:S02]  /*00a0*/  SHF.R.S32.HI R2, RZ, 0x17, R21 ;  /* 0x00000017ff027819 */ /* 0x008fe40000011415 */
[----:B------:R-:W-:Y:S02]  /*00b0*/  LOP3.LUT R0, R0, 0xfe, RZ, 0xc0, !PT ;  /* 0x000000fe00007812 */ /* 0x000fe400078ec0ff */
[----:B------:R-:W-:-:S03]  /*00c0*/  SGXT R2, R2, 0x1 ;  /* 0x000000010202781a */ /* 0x000fc60000000200 */
[----:B------:R-:W3:Y:S01]  /*00d0*/  LDC.64 R14, c[0x0][0x250] ;  /* 0x00009400ff0e7b82 */ /* 0x000ee20000000a00 */
[----:B------:R-:W-:-:S04]  /*00e0*/  LEA R21, R21, R0, 0x8 ;  /* 0x0000000015157211 */ /* 0x000fc800078e40ff */
[----:B------:R-:W-:-:S03]  /*00f0*/  LEA.HI R2, R2, R21, RZ, 0x8 ;  /* 0x0000001502027211 */ /* 0x000fc600078f40ff */
[----:B------:R-:W3:Y:S01]  /*0100*/  LDC.64 R10, c[0x0][0x258] ;  /* 0x00009600ff0a7b82 */ /* 0x000ee20000000a00 */
[----:B------:R-:W-:-:S05]  /*0110*/  SHF.R.S32.HI R2, RZ, 0x8, R2 ;  /* 0x00000008ff027819 */ /* 0x000fca0000011402 */
[----:B------:R-:W-:Y:S02]  /*0120*/  IMAD.HI R0, R2, 0x2aaaaaab, RZ ;  /* 0x2aaaaaab02007827 */ /* 0x000fe400078e02ff */
[----:B------:R-:W3:Y:S03]  /*0130*/  LDC.64 R12, c[0x0][0x228] ;  /* 0x00008a00ff0c7b82 */ /* 0x000ee60000000a00 */
[----:B------:R-:W-:-:S04]  /*0140*/  SHF.R.U32.HI R3, RZ, 0x1f, R0 ;  /* 0x0000001fff037819 */ /* 0x000fc80000011600 */
[----:B------:R-:W-:Y:S01]  /*0150*/  LEA.HI R3, R0, R3, RZ, 0x1e ;  /* 0x0000000300037211 */ /* 0x000fe200078ff0ff */
[----:B------:R-:W3:Y:S04]  /*0160*/  LDC.64 R6, c[0x0][0x230] ;  /* 0x00008c00ff067b82 */ /* 0x000ee80000000a00 */
[----:B------:R-:W-:-:S04]  /*0170*/  IMAD R23, R3, -0x18, R2 ;  /* 0xffffffe803177824 */ /* 0x000fc800078e0202 */
[C---:B--2---:R-:W-:Y:S01]  /*0180*/  IMAD.WIDE R24, R23.reuse, 0x4, R24 ;  /* 0x0000000417187825 */ /* 0x044fe200078e0218 */
[----:B------:R-:W2:Y:S03]  /*0190*/  LDC.64 R2, c[0x0][0x238] ;  /* 0x00008e00ff027b82 */ /* 0x000ea60000000a00 */
[C---:B----4-:R-:W-:Y:S01]  /*01a0*/  IMAD.WIDE R4, R23.reuse, 0x4, R4 ;  /* 0x0000000417047825 */ /* 0x050fe200078e0204 */
[----:B------:R-:W4:Y:S04]  /*01b0*/  LDG.E.EL R0, desc[UR4][R24.64] ;  /* 0x0000000418007981 */ /* 0x000f28000c2e1900 */
[----:B------:R1:W4:Y:S01]  /*01c0*/  LDG.E.EL R22, desc[UR4][R4.64] ;  /* 0x0000000404167981 */ /* 0x000322000c2e1900 */
[----:B------:R-:W3:Y:S01]  /*01d0*/  LDC.64 R8, c[0x0][0x260] ;  /* 0x00009800ff087b82 */ /* 0x000ee20000000a00 */
[----:B-----5:R-:W-:-:S04]  /*01e0*/  IMAD.WIDE R16, R23, 0x4, R16 ;  /* 0x0000000417107825 */ /* 0x020fc800078e0210 */
[----:B0-----:R-:W-:Y:S02]  /*01f0*/  IMAD.WIDE R18, R21, 0x4, R18 ;  /* 0x0000000415127825 */ /* 0x001fe400078e0212 */
[----:B------:R-:W5:Y:S01]  /*0200*/  LDG.E.EL R16, desc[UR4][R16.64] ;  /* 0x0000000410107981 */ /* 0x000f62000c2e1900 */
[----:B-1----:R-:W0:Y:S01]  /*0210*/  LDC.64 R4, c[0x0][0x268] ;  /* 0x00009a00ff047b82 */ /* 0x002e220000000a00 */
[----:B------:R-:W-:Y:S02]  /*0220*/  IMAD.WIDE R24, R23, 0x4, R26 ;  /* 0x0000000417187825 */ /* 0x000fe400078e021a */
[----:B------:R-:W5:Y:S02]  /*0230*/  LDG.E.64 R18, desc[UR4][R18.64] ;  /* 0x0000000412127981 */ /* 0x000f64000c1e1b00 */
[----:B--2---:R-:W-:Y:S02]  /*0240*/  IMAD.WIDE R2, R21, 0x4, R2 ;  /* 0x0000000415027825 */ /* 0x004fe400078e0202 */
[----:B------:R-:W2:Y:S04]  /*0250*/  LDG.E.EL R20, desc[UR4][R24.64] ;  /* 0x0000000418147981 */ /* 0x000ea8000c2e1900 */
[----:B------:R-:W2:Y:S01]  /*0260*/  LDG.E.64 R2, desc[UR4][R2.64] ;  /* 0x0000000402027981 */ /* 0x000ea2000c1e1b00 */
[----:B---3--:R-:W-:-:S04]  /*0270*/  IMAD.WIDE R14, R23, 0x4, R14 ;  /* 0x00000004170e7825 */ /* 0x008fc800078e020e */
[C---:B------:R-:W-:Y:S02]  /*0280*/  IMAD.WIDE R10, R23.reuse, 0x4, R10 ;  /* 0x00000004170a7825 */ /* 0x040fe400078e020a */
[----:B------:R-:W3:Y:S02]  /*0290*/  LDG.E.EL R14, desc[UR4][R14.64] ;  /* 0x000000040e0e7981 */ /* 0x000ee4000c2e1900 */
[C---:B------:R-:W-:Y:S02]  /*02a0*/  IMAD.WIDE R12, R23.reuse, 0x4, R12 ;  /* 0x00000004170c7825 */ /* 0x040fe400078e020c */
[----:B------:R-:W3:Y:S02]  /*02b0*/  LDG.E.EL R11, desc[UR4][R10.64] ;  /* 0x000000040a0b7981 */ /* 0x000ee4000c2e1900 */
[C---:B------:R-:W-:Y:S02]  /*02c0*/  IMAD.WIDE R6, R23.reuse, 0x4, R6 ;  /* 0x0000000417067825 */ /* 0x040fe400078e0206 */
[----:B------:R-:W3:Y:S02]  /*02d0*/  LDG.E.EL R12, desc[UR4][R12.64] ;  /* 0x000000040c0c7981 */ /* 0x000ee4000c2e1900 */
[----:B------:R-:W-:-:S02]  /*02e0*/  IMAD.WIDE R8, R23, 0x4, R8 ;  /* 0x0000000417087825 */ /* 0x000fc400078e0208 */
[----:B------:R1:W3:Y:S02]  /*02f0*/  LDG.E.EL R7, desc[UR4][R6.64] ;  /* 0x0000000406077981 */ /* 0x0002e4000c2e1900 */
[----:B0-----:R-:W-:Y:S02]  /*0300*/  IMAD.WIDE R4, R23, 0x4, R4 ;  /* 0x0000000417047825 */ /* 0x001fe400078e0204 */
[----:B------:R-:W3:Y:S04]  /*0310*/  LDG.E.EL R8, desc[UR4][R8.64] ;  /* 0x0000000408087981 */ /* 0x000ee8000c2e1900 */
[----:B------:R0:W3:Y:S01]  /*0320*/  LDG.E.EL R4, desc[UR4][R4.64] ;  /* 0x0000000404047981 */ /* 0x0000e2000c2e1900 */
[----:B-1----:R-:W-:Y:S01]  /*0330*/  HFMA2.MMA R6, -RZ, RZ, 1.625, 0 ;  /* 0x3e800000ff067435 */ /* 0x002fe200000001ff */
[----:B----4-:R-:W-:Y:S01]  /*0340*/  FADD R23, R0, 9.9999997473787516356e-06 ;  /* 0x3727c5ac00177421 */ /* 0x010fe20000000000 */
[----:B------:R-:W-:-:S03]  /*0350*/  FADD R22, R22, 9.9999997473787516356e-06 ;  /* 0x3727c5ac16167421 */ /* 0x000fc60000000000 */
[----:B------:R-:W1:Y:S08]  /*0360*/  MUFU.SQRT R15, R23 ;  /* 0x00000017000f7308 */ /* 0x000e700000002000 */
[----:B------:R-:W4:Y:S01]  /*0370*/  MUFU.SQRT R17, R22 ;  /* 0x0000001600117308 */ /* 0x000f220000002000 */
[C---:B-1----:R-:W-:Y:S02]  /*0380*/  FSETP.GT.AND P1, PT, R15.reuse, 8.50705917302346158658e+37, PT ;  /* 0x7e8000000f00780b */ /* 0x042fe40003f24000 */
[----:B------:R-:W-:-:S02]  /*0390*/  FSETP.GEU.AND P3, PT, R15, 1.175494350822287508e-38, PT ;  /* 0x008000000f00780b */ /* 0x000fc40003f6e000 */
[C---:B----4-:R-:W-:Y:S02]  /*03a0*/  FSETP.GT.AND P0, PT, R17.reuse, 8.50705917302346158658e+37, PT ;  /* 0x7e8000001100780b */ /* 0x050fe40003f04000 */
[----:B------:R-:W-:-:S07]  /*03b0*/  FSETP.GEU.AND P2, PT, R17, 1.175494350822287508e-38, PT ;  /* 0x008000001100780b */ /* 0x000fce0003f4e000 */
[----:B------:R-:W-:-:S04]  /*03c0*/  @P1 FMUL R15, R15, 0.25 ;  /* 0x3e8000000f0f1820 */ /* 0x000fc80000400000 */
[----:B------:R-:W-:Y:S01]  /*03d0*/  @!P3 FMUL R15, R15, 16777216 ;  /* 0x4b8000000f0fb820 */ /* 0x000fe20000400000 */
[----:B------:R-:W-:-:S05]  /*03e0*/  @P0 FMUL R17, R17, 0.25 ;  /* 0x3e80000011110820 */ /* 0x000fca0000400000 */
[----:B------:R-:W1:Y:S01]  /*03f0*/  MUFU.RCP R15, R15 ;  /* 0x0000000f000f7308 */ /* 0x000e620000001000 */
[----:B------:R-:W-:Y:S01]  /*0400*/  @!P2 FMUL R17, R17, 16777216 ;  /* 0x4b8000001111a820 */ /* 0x000fe20000400000 */
[----:B0-----:R-:W-:-:S06]  /*0410*/  FSEL R5, R6, 1, P0 ;  /* 0x3f80000006057808 */ /* 0x001fcc0000000000 */
[----:B------:R-:W0:Y:S01]  /*0420*/  MUFU.RCP R0, R17 ;  /* 0x0000001100007308 */ /* 0x000e220000001000 */
[----:B------:R-:W-:Y:S01]  /*0430*/  FSEL R6, R6, 1, P1 ;  /* 0x3f80000006067808 */ /* 0x000fe20000800000 */
[----:B------:R-:W-:-:S04]  /*0440*/  @!P2 FMUL R5, R5, 16777216 ;  /* 0x4b8000000505a820 */ /* 0x000fc80000400000 */
[----:B------:R-:W-:Y:S01]  /*0450*/  @!P3 FMUL R6, R6, 16777216 ;  /* 0x4b8000000606b820 */ /* 0x000fe20000400000 */
[----:B-----5:R-:W-:-:S03]  /*0460*/  FADD R9, R18, -R16 ;  /* 0x8000001012097221 */ /* 0x020fc60000000000 */
[----:B-1----:R-:W-:Y:S01]  /*0470*/  FMUL R6, R15, R6 ;  /* 0x000000060f067220 */ /* 0x002fe20000400000 */
[----:B------:R-:W-:Y:S01]  /*0480*/  FADD R15, R19, -R16 ;  /* 0x80000010130f7221 */ /* 0x000fe20000000000 */
[--C-:B--2---:R-:W-:Y:S01]  /*0490*/  FADD R13, R3, -R20.reuse ;  /* 0x80000014030d7221 */ /* 0x104fe20000000000 */
[----:B------:R-:W1:Y:S01]  /*04a0*/  LDC.64 R18, c[0x0][0x270] ;  /* 0x00009c00ff127b82 */ /* 0x000e620000000a00 */
[----:B0-----:R-:W-:Y:S01]  /*04b0*/  FMUL R0, R0, R5 ;  /* 0x0000000500007220 */ /* 0x001fe20000400000 */
[----:B------:R-:W-:-:S06]  /*04c0*/  FADD R5, R2, -R20 ;  /* 0x8000001402057221 */ /* 0x000fcc0000000000 */
[----:B------:R-:W0:Y:S01]  /*04d0*/  LDC.64 R16, c[0x0][0x278] ;  /* 0x00009e00ff107b82 */ /* 0x000e220000000a00 */
[C---:B------:R-:W-:Y:S01]  /*04e0*/  FMUL R5, R6.reuse, R5 ;  /* 0x0000000506057220 */ /* 0x040fe20000400000 */
[----:B------:R-:W-:Y:S01]  /*04f0*/  FMUL R20, R6, R13 ;  /* 0x0000000d06147220 */ /* 0x000fe20000400000 */
[----:B------:R-:W-:-:S05]  /*0500*/  FMUL R6, R0, R9 ;  /* 0x0000000900067220 */ /* 0x000fca0000400000 */
[----:B------:R-:W2:Y:S01]  /*0510*/  LDC.64 R2, c[0x0][0x280] ;  /* 0x0000a000ff027b82 */ /* 0x000ea20000000a00 */
[----:B------:R-:W-:Y:S01]  /*0520*/  FMUL R0, R0, R15 ;  /* 0x0000000f00007220 */ /* 0x000fe20000400000 */
[----:B---3--:R-:W-:Y:S01]  /*0530*/  FFMA R10, R14, R5, R11 ;  /* 0x000000050e0a7223 */ /* 0x008fe2000000000b */
[----:B------:R-:W-:Y:S01]  /*0540*/  FFMA R6, R12, R6, R7 ;  /* 0x000000060c067223 */ /* 0x000fe20000000007 */
[----:B------:R-:W-:Y:S01]  /*0550*/  FFMA R11, R14, R20, R11 ;  /* 0x000000140e0b7223 */ /* 0x000fe2000000000b */
[----:B------:R-:W-:Y:S01]  /*0560*/  FFMA R7, R12, R0, R7 ;  /* 0x000000000c077223 */ /* 0x000fe20000000007 */
[----:B------:R-:W-:Y:S01]  /*0570*/  FMUL R9, R8, R10 ;  /* 0x0000000a08097220 */ /* 0x000fe20000400000 */
[----:B------:R-:W-:Y:S01]  /*0580*/  FMUL R5, R4, R6 ;  /* 0x0000000604057220 */ /* 0x000fe20000400000 */
[----:B------:R-:W-:Y:S01]  /*0590*/  FSETP.GT.AND P0, PT, R6, RZ, PT ;  /* 0x000000ff0600720b */ /* 0x000fe20003f04000 */
[----:B------:R-:W-:Y:S01]  /*05a0*/  FMUL R8, R8, R11 ;  /* 0x0000000b08087220 */ /* 0x000fe20000400000 */
[----:B------:R-:W-:Y:S01]  /*05b0*/  FMUL R4, R4, R7 ;  /* 0x0000000704047220 */ /* 0x000fe20000400000 */
[----:B------:R-:W-:-:S02]  /*05c0*/  FSETP.GT.AND P1, PT, R10, RZ, PT ;  /* 0x000000ff0a00720b */ /* 0x000fc40003f24000 */
[----:B------:R-:W-:Y:S02]  /*05d0*/  FSETP.GT.AND P3, PT, R11, RZ, PT ;  /* 0x000000ff0b00720b */ /* 0x000fe40003f64000 */
[----:B------:R-:W-:Y:S02]  /*05e0*/  FSETP.GT.AND P2, PT, R7, RZ, PT ;  /* 0x000000ff0700720b */ /* 0x000fe40003f44000 */
[----:B------:R-:W-:Y:S02]  /*05f0*/  FSEL R0, R6, R5, P0 ;  /* 0x0000000506007208 */ /* 0x000fe40000000000 */
[----:B------:R-:W-:Y:S02]  /*0600*/  FSEL R9, R10, R9, P1 ;  /* 0x000000090a097208 */ /* 0x000fe40000800000 */
[----:B------:R-:W-:Y:S02]  /*0610*/  FSEL R8, R11, R8, P3 ;  /* 0x000000080b087208 */ /* 0x000fe40001800000 */
[----:B------:R-:W-:Y:S01]  /*0620*/  FSEL R5, R7, R4, P2 ;  /* 0x0000000407057208 */ /* 0x000fe20001000000 */
[----:B-1----:R-:W-:-:S04]  /*0630*/  IMAD.WIDE R18, R21, 0x4, R18 ;  /* 0x0000000415127825 */ /* 0x002fc800078e0212 */
[----:B------:R-:W-:Y:S01]  /*0640*/  FADD R4, R9, R0 ;  /* 0x0000000009047221 */ /* 0x000fe20000000000 */
[----:B0-----:R-:W-:-:S04]  /*0650*/  IMAD.WIDE R16, R21, 0x4, R16 ;  /* 0x0000000415107825 */ /* 0x001fc800078e0210 */
[----:B------:R-:W-:Y:S01]  /*0660*/  FADD R5, R8, R5 ;  /* 0x0000000508057221 */ /* 0x000fe20000000000 */
[----:B--2---:R-:W-:Y:S01]  /*0670*/  IMAD.WIDE R2, R21, 0x4, R2 ;  /* 0x0000000415027825 */ /* 0x004fe200078e0202 */
[----:B------:R-:W-:Y:S04]  /*0680*/  STG.E.64 desc[UR4][R18.64], R6 ;  /* 0x0000000612007986 */ /* 0x000fe8000c101b04 */
[----:B------:R-:W-:Y:S04]  /*0690*/  STG.E.64 desc[UR4][R16.64], R10 ;  /* 0x0000000a10007986 */ /* 0x000fe8000c101b04 */
[----:B------:R-:W-:Y:S01]  /*06a0*/  STG.E.64 desc[UR4][R2.64], R4 ;  /* 0x0000000402007986 */ /* 0x000fe2000c101b04 */
[----:B------:R-:W-:Y:S05]  /*06b0*/  EXIT ;  /* 0x000000000000794d */ /* 0x000fea0003800000 */
.L_x_0:
[----:B------:R-:W-:-:S00]  /*06c0*/  BRA `(.L_x_0) ;  /* 0xfffffffc00fc7947 */ /* 0x000fc0000383ffff */
[----:B------:R-:W-:-:S00]  /*06d0*/  NOP ;  /* 0x0000000000007918 */ /* 0x000fc00000000000 */
        /* <DEDUP_REMOVED lines=10> */
.L_x_1:


//--------------------- .nv.global.init           --------------------------
	.section	.nv.global.init,"aw",@progbits
.nv.global.init:
	.type		_$_str,@object
	.size		_$_str,(_$_str_$_2 - _$_str)
_$_str:
        /*0000*/ 	.byte	0x5f, 0x5f, 0x43, 0x55, 0x44, 0x41, 0x5f, 0x46, 0x54, 0x5a, 0x00
	.type		_$_str_$_2,@object
	.size		_$_str_$_2,(.L_1 - _$_str_$_2)
_$_str_$_2:
        /*000b*/ 	.byte	0x5f, 0x5f, 0x43, 0x55, 0x44, 0x41, 0x5f, 0x50, 0x52, 0x45, 0x43, 0x5f, 0x53, 0x51, 0x52, 0x54
        /*001b*/ 	.byte	0x00
.L_1:


//--------------------- .nv.constant0.triton_poi_fused__native_batch_norm_legit_no_training__prelu_kernel_add_10 --------------------------
	.section	.nv.constant0.triton_poi_fused__native_batch_norm_legit_no_training__prelu_kernel_add_10,"a",@progbits
	.sectionflags	@""
	.align	4
.nv.constant0.triton_poi_fused__native_batch_norm_legit_no_training__prelu_kernel_add_10:
	.zero		652
